	.headerflags	@"EF_CUDA_TEXMODE_UNIFIED EF_CUDA_64BIT_ADDRESS EF_CUDA_ACCELERATORS EF_CUDA_SM90 EF_CUDA_VIRTUAL_SM(EF_CUDA_SM90)"
	.elftype	@"ET_EXEC"


//--------------------- .nv.info                  --------------------------
	.section	.nv.info,"",@"SHT_CUDA_INFO"
	.align	4


	//----- nvinfo : EIATTR_REGCOUNT
	.align		4
        /*0000*/ 	.byte	0x04, 0x2f
        /*0002*/ 	.short	(.L_3 - .L_2)
	.align		4
.L_2:
        /*0004*/ 	.word	index@(triton_poi_fused__native_batch_norm_legit_no_training_relu_threshold_backward_3)
        /*0008*/ 	.word	0x00000020


	//----- nvinfo : EIATTR_MIN_STACK_SIZE
	.align		4
.L_3:
        /*000c*/ 	.byte	0x04, 0x12
        /*000e*/ 	.short	(.L_5 - .L_4)
	.align		4
.L_4:
        /*0010*/ 	.word	index@(triton_poi_fused__native_batch_norm_legit_no_training_relu_threshold_backward_3)
        /*0014*/ 	.word	0x00000000


	//----- nvinfo : EIATTR_FRAME_SIZE
	.align		4
.L_5:
        /*0018*/ 	.byte	0x04, 0x11
        /*001a*/ 	.short	(.L_7 - .L_6)
	.align		4
.L_6:
        /*001c*/ 	.word	index@(triton_poi_fused__native_batch_norm_legit_no_training_relu_threshold_backward_3)
        /*0020*/ 	.word	0x00000000


	//----- nvinfo : EIATTR_MIN_STACK_SIZE
	.align		4
.L_7:
        /*0024*/ 	.byte	0x04, 0x12
        /*0026*/ 	.short	(.L_9 - .L_8)
	.align		4
.L_8:
        /*0028*/ 	.word	index@(triton_poi_fused__native_batch_norm_legit_no_training_relu_threshold_backward_3)
        /*002c*/ 	.word	0x00000000
.L_9:


//--------------------- .nv.info.triton_poi_fused__native_batch_norm_legit_no_training_relu_threshold_backward_3 --------------------------
	.section	.nv.info.triton_poi_fused__native_batch_norm_legit_no_training_relu_threshold_backward_3,"",@"SHT_CUDA_INFO"
	.sectionflags	@""
	.align	4


	//----- nvinfo : EIATTR_CUDA_API_VERSION
	.align		4
        /*0000*/ 	.byte	0x04, 0x37
        /*0002*/ 	.short	(.L_11 - .L_10)
.L_10:
        /*0004*/ 	.word	0x0000007c


	//----- nvinfo : EIATTR_KPARAM_INFO
	.align		4
.L_11:
        /*0008*/ 	.byte	0x04, 0x17
        /*000a*/ 	.short	(.L_13 - .L_12)
.L_12:
        /*000c*/ 	.word	0x00000000
        /*0010*/ 	.short	0x0008
        /*0012*/ 	.short	0x003c
        /*0014*/ 	.byte	0x00, 0xf0, 0x11, 0x00


	//----- nvinfo : EIATTR_KPARAM_INFO
	.align		4
.L_13:
        /*0018*/ 	.byte	0x04, 0x17
        /*001a*/ 	.short	(.L_15 - .L_14)
.L_14:
        /*001c*/ 	.word	0x00000000
        /*0020*/ 	.short	0x0007
        /*0022*/ 	.short	0x0038
        /*0024*/ 	.byte	0x00, 0xf0, 0x11, 0x00


	//----- nvinfo : EIATTR_KPARAM_INFO
	.align		4
.L_15:
        /*0028*/ 	.byte	0x04, 0x17
        /*002a*/ 	.short	(.L_17 - .L_16)
.L_16:
        /*002c*/ 	.word	0x00000000
        /*0030*/ 	.short	0x0006
        /*0032*/ 	.short	0x0030
        /*0034*/ 	.byte	0x00, 0xf4, 0x21, 0x00


	//----- nvinfo : EIATTR_KPARAM_INFO
	.align		4
.L_17:
        /*0038*/ 	.byte	0x04, 0x17
        /*003a*/ 	.short	(.L_19 - .L_18)
.L_18:
        /*003c*/ 	.word	0x00000000
        /*0040*/ 	.short	0x0005
        /*0042*/ 	.short	0x0028
        /*0044*/ 	.byte	0x00, 0xf4, 0x21, 0x00


	//----- nvinfo : EIATTR_KPARAM_INFO
	.align		4
.L_19:
        /*0048*/ 	.byte	0x04, 0x17
        /*004a*/ 	.short	(.L_21 - .L_20)
.L_20:
        /*004c*/ 	.word	0x00000000
        /*0050*/ 	.short	0x0004
        /*0052*/ 	.short	0x0020
        /*0054*/ 	.byte	0x00, 0xf4, 0x21, 0x00


	//----- nvinfo : EIATTR_KPARAM_INFO
	.align		4
.L_21:
        /*0058*/ 	.byte	0x04, 0x17
        /*005a*/ 	.short	(.L_23 - .L_22)
.L_22:
        /*005c*/ 	.word	0x00000000
        /*0060*/ 	.short	0x0003
        /*0062*/ 	.short	0x0018
        /*0064*/ 	.byte	0x00, 0xf4, 0x21, 0x00


	//----- nvinfo : EIATTR_KPARAM_INFO
	.align		4
.L_23:
        /*0068*/ 	.byte	0x04, 0x17
        /*006a*/ 	.short	(.L_25 - .L_24)
.L_24:
        /*006c*/ 	.word	0x00000000
        /*0070*/ 	.short	0x0002
        /*0072*/ 	.short	0x0010
        /*0074*/ 	.byte	0x00, 0xf4, 0x21, 0x00


	//----- nvinfo : EIATTR_KPARAM_INFO
	.align		4
.L_25:
        /*0078*/ 	.byte	0x04, 0x17
        /*007a*/ 	.short	(.L_27 - .L_26)
.L_26:
        /*007c*/ 	.word	0x00000000
        /*0080*/ 	.short	0x0001
        /*0082*/ 	.short	0x0008
        /*0084*/ 	.byte	0x00, 0xf4, 0x21, 0x00


	//----- nvinfo : EIATTR_KPARAM_INFO
	.align		4
.L_27:
        /*0088*/ 	.byte	0x04, 0x17
        /*008a*/ 	.short	(.L_29 - .L_28)
.L_28:
        /*008c*/ 	.word	0x00000000
        /*0090*/ 	.short	0x0000
        /*0092*/ 	.short	0x0000
        /*0094*/ 	.byte	0x00, 0xf4, 0x21, 0x00


	//----- nvinfo : EIATTR_SPARSE_MMA_MASK
	.align		4
.L_29:
        /*0098*/ 	.byte	0x03, 0x50
        /*009a*/ 	.short	0x0000


	//----- nvinfo : EIATTR_MAXREG_COUNT
	.align		4
        /*009c*/ 	.byte	0x03, 0x1b
        /*009e*/ 	.short	0x00ff


	//----- nvinfo : EIATTR_EXIT_INSTR_OFFSETS
	.align		4
        /*00a0*/ 	.byte	0x04, 0x1c
        /*00a2*/ 	.short	(.L_31 - .L_30)


	//   ....[0]....
.L_30:
        /*00a4*/ 	.word	0x00000930


	//   ....[1]....
        /*00a8*/ 	.word	0x00000950


	//----- nvinfo : EIATTR_REQNTID
	.align		4
.L_31:
        /*00ac*/ 	.byte	0x04, 0x10
        /*00ae*/ 	.short	(.L_33 - .L_32)
.L_32:
        /*00b0*/ 	.word	0x00000080
        /*00b4*/ 	.word	0x00000001
        /*00b8*/ 	.word	0x00000001


	//----- nvinfo : EIATTR_CBANK_PARAM_SIZE
	.align		4
.L_33:
        /*00bc*/ 	.byte	0x03, 0x19
        /*00be*/ 	.short	0x0040


	//----- nvinfo : EIATTR_PARAM_CBANK
	.align		4
        /*00c0*/ 	.byte	0x04, 0x0a
        /*00c2*/ 	.short	(.L_35 - .L_34)
	.align		4
.L_34:
        /*00c4*/ 	.word	index@(.nv.constant0.triton_poi_fused__native_batch_norm_legit_no_training_relu_threshold_backward_3)
        /*00c8*/ 	.short	0x0210
        /*00ca*/ 	.short	0x0040


	//----- nvinfo : EIATTR_SW_WAR
	.align		4
.L_35:
        /*00cc*/ 	.byte	0x04, 0x36
        /*00ce*/ 	.short	(.L_37 - .L_36)
.L_36:
        /*00d0*/ 	.word	0x00000008
.L_37:


//--------------------- .nv.callgraph             --------------------------
	.section	.nv.callgraph,"",@"SHT_CUDA_CALLGRAPH"
	.align	4
	.sectionentsize	8
	.align		4
        /*0000*/ 	.word	0x00000000
	.align		4
        /*0004*/ 	.word	0xffffffff
	.align		4
        /*0008*/ 	.word	0x00000000
	.align		4
        /*000c*/ 	.word	0xfffffffe
	.align		4
        /*0010*/ 	.word	0x00000000
	.align		4
        /*0014*/ 	.word	0xfffffffd
	.align		4
        /*0018*/ 	.word	0x00000000
	.align		4
        /*001c*/ 	.word	0xfffffffc


//--------------------- .nv.constant4             --------------------------
	.section	.nv.constant4,"a",@progbits
	.align	8
	.align		8
.nv.constant4:
        /*0000*/ 	.dword	_$_str
	.align		8
        /*0008*/ 	.dword	_$_str_$_2


//--------------------- .text.triton_poi_fused__native_batch_norm_legit_no_training_relu_threshold_backward_3 --------------------------
	.section	.text.triton_poi_fused__native_batch_norm_legit_no_training_relu_threshold_backward_3,"ax",@progbits
	.sectionflags	@"SHF_BARRIERS=1"
	.align	128
        .global         triton_poi_fused__native_batch_norm_legit_no_training_relu_threshold_backward_3
        .type           triton_poi_fused__native_batch_norm_legit_no_training_relu_threshold_backward_3,@function
        .size           triton_poi_fused__native_batch_norm_legit_no_training_relu_threshold_backward_3,(.L_x_1 - triton_poi_fused__native_batch_norm_legit_no_training_relu_threshold_backward_3)
        .other          triton_poi_fused__native_batch_norm_legit_no_training_relu_threshold_backward_3,@"STO_CUDA_ENTRY STV_DEFAULT"
triton_poi_fused__native_batch_norm_legit_no_training_relu_threshold_backward_3:
.text.triton_poi_fused__native_batch_norm_legit_no_training_relu_threshold_backward_3:
[----:B------:R-:W0:Y:S01]  /*0000*/  LDC R1, c[0x0][0x28] ;  /* 0x00000a00ff017b82 */ /* 0x000e220000000800 */
[----:B------:R-:W1:Y:S07]  /*0010*/  S2R R25, SR_TID.X ;  /* 0x0000000000197919 */ /* 0x000e6e0000002100 */
[----:B------:R-:W2:Y:S01]  /*0020*/  LDC.64 R4, c[0x0][0x220] ;  /* 0x00008800ff047b82 */ /* 0x000ea20000000a00 */
[----:B------:R-:W-:Y:S01]  /*0030*/  ULDC.64 UR6, c[0x0][0x208] ;  /* 0x0000820000067ab9 */ /* 0x000fe20000000a00 */
[----:B------:R-:W3:Y:S01]  /*0040*/  S2R R0, SR_CTAID.Y ;  /* 0x0000000000007919 */ /* 0x000ee20000002600 */
[----:B------:R-:W4:Y:S05]  /*0050*/  S2R R3, SR_CTAID.X ;  /* 0x0000000000037919 */ /* 0x000f2a0000002500 */
[----:B------:R-:W5:Y:S08]  /*0060*/  LDC.64 R12, c[0x0][0x218] ;  /* 0x00008600ff0c7b82 */ /* 0x000f700000000a00 */
[----:B------:R-:W5:Y:S01]  /*0070*/  LDC.64 R28, c[0x0][0x210] ;  /* 0x00008400ff1c7b82 */ /* 0x000f620000000a00 */
[----:B------:R-:W-:-:S07]  /*0080*/  CS2R R10, SRZ ;  /* 0x00000000000a7805 */ /* 0x000fce000001ff00 */
[----:B------:R-:W5:Y:S01]  /*0090*/  LDC.64 R16, c[0x0][0x228] ;  /* 0x00008a00ff107b82 */ /* 0x000f620000000a00 */
[----:B-1----:R-:W-:-:S07]  /*00a0*/  LOP3.LUT R26, R25, 0x1, RZ, 0xc0, !PT ;  /* 0x00000001191a7812 */ /* 0x002fce00078ec0ff */
[----:B------:R-:W1:Y:S01]  /*00b0*/  LDC.64 R20, c[0x0][0x230] ;  /* 0x00008c00ff147b82 */ /* 0x000e620000000a00 */
[----:B------:R-:W-:Y:S01]  /*00c0*/  SHF.R.U32.HI R8, RZ, 0x1, R25 ;  /* 0x00000001ff087819 */ /* 0x000fe20000011619 */
[----:B---3--:R-:W-:Y:S01]  /*00d0*/  IMAD.SHL.U32 R24, R0, 0x8, RZ ;  /* 0x0000000800187824 */ /* 0x008fe200078e00ff */
[----:B------:R-:W-:-:S03]  /*00e0*/  SHF.R.S32.HI R0, RZ, 0x1c, R0 ;  /* 0x0000001cff007819 */ /* 0x000fc60000011400 */
[----:B------:R-:W-:Y:S01]  /*00f0*/  IMAD R19, R26, 0x4, R24 ;  /* 0x000000041a137824 */ /* 0x000fe200078e0218 */
[----:B------:R-:W-:-:S04]  /*0100*/  SGXT R0, R0, 0x1 ;  /* 0x000000010000781a */ /* 0x000fc80000000200 */
[----:B------:R-:W-:-:S04]  /*0110*/  LEA.HI R2, R0, R19, RZ, 0x8 ;  /* 0x0000001300027211 */ /* 0x000fc800078f40ff */
[----:B------:R-:W-:-:S05]  /*0120*/  LOP3.LUT R0, R2, 0xffffff00, RZ, 0xc0, !PT ;  /* 0xffffff0002007812 */ /* 0x000fca00078ec0ff */
[----:B------:R-:W-:-:S04]  /*0130*/  IMAD.IADD R19, R19, 0x1, -R0 ;  /* 0x0000000113137824 */ /* 0x000fc800078e0a00 */
[----:B--2---:R-:W-:-:S06]  /*0140*/  IMAD.WIDE R4, R19, 0x4, R4 ;  /* 0x0000000413047825 */ /* 0x004fcc00078e0204 */
[----:B------:R-:W2:Y:S01]  /*0150*/  LDG.E.EL.128 R4, desc[UR6][R4.64] ;  /* 0x0000000604047981 */ /* 0x000ea2000c2e1d00 */
[----:B----4-:R-:W-:Y:S01]  /*0160*/  IMAD.SHL.U32 R0, R3, 0x40, RZ ;  /* 0x0000004003007824 */ /* 0x010fe200078e00ff */
[----:B------:R-:W-:Y:S01]  /*0170*/  SGXT.U32 R3, R8, 0x6 ;  /* 0x000000060803781a */ /* 0x000fe20000000000 */
[----:B------:R-:W-:Y:S02]  /*0180*/  IMAD.SHL.U32 R8, R2, 0x40, RZ ;  /* 0x0000004002087824 */ /* 0x000fe400078e00ff */
[----:B-----5:R-:W-:Y:S01]  /*0190*/  IMAD.WIDE R12, R19, 0x4, R12 ;  /* 0x00000004130c7825 */ /* 0x020fe200078e020c */
[----:B------:R-:W-:Y:S02]  /*01a0*/  LOP3.LUT R2, R0, R3, RZ, 0xfc, !PT ;  /* 0x0000000300027212 */ /* 0x000fe400078efcff */
[----:B------:R-:W-:Y:S02]  /*01b0*/  LOP3.LUT R9, R8, 0xffffc000, RZ, 0xc0, !PT ;  /* 0xffffc00008097812 */ /* 0x000fe400078ec0ff */
[C---:B------:R-:W-:Y:S01]  /*01c0*/  ISETP.GE.AND P0, PT, R2.reuse, 0x40, PT ;  /* 0x000000400200780c */ /* 0x040fe20003f06270 */
[----:B------:R-:W-:Y:S01]  /*01d0*/  IMAD R8, R2, 0x100, R19 ;  /* 0x0000010002087824 */ /* 0x000fe200078e0213 */
[----:B------:R-:W3:Y:S03]  /*01e0*/  LDG.E.EL.128 R12, desc[UR6][R12.64] ;  /* 0x000000060c0c7981 */ /* 0x000ee6000c2e1d00 */
[----:B------:R-:W-:Y:S01]  /*01f0*/  IMAD.IADD R2, R8, 0x1, R9 ;  /* 0x0000000108027824 */ /* 0x000fe200078e0209 */
[----:B------:R-:W-:-:S03]  /*0200*/  CS2R R8, SRZ ;  /* 0x0000000000087805 */ /* 0x000fc6000001ff00 */
[----:B0-----:R-:W-:-:S05]  /*0210*/  IMAD.WIDE R28, R2, 0x4, R28 ;  /* 0x00000004021c7825 */ /* 0x001fca00078e021c */
[----:B------:R-:W3:Y:S01]  /*0220*/  @!P0 LDG.E.EL.128 R8, desc[UR6][R28.64] ;  /* 0x000000061c088981 */ /* 0x000ee2000c2e1d00 */
[----:B------:R-:W-:-:S04]  /*0230*/  IMAD.WIDE R16, R19, 0x4, R16 ;  /* 0x0000000413107825 */ /* 0x000fc800078e0210 */
[----:B-1----:R-:W-:Y:S02]  /*0240*/  IMAD.WIDE R20, R19, 0x4, R20 ;  /* 0x0000000413147825 */ /* 0x002fe400078e0214 */
[----:B------:R-:W4:Y:S04]  /*0250*/  LDG.E.EL.128 R16, desc[UR6][R16.64] ;  /* 0x0000000610107981 */ /* 0x000f28000c2e1d00 */
[----:B------:R-:W4:Y:S01]  /*0260*/  LDG.E.EL.128 R20, desc[UR6][R20.64] ;  /* 0x0000000614147981 */ /* 0x000f22000c2e1d00 */
[----:B------:R-:W0:Y:S01]  /*0270*/  S2UR UR5, SR_CgaCtaId ;  /* 0x00000000000579c3 */ /* 0x000e220000008800 */
[----:B------:R-:W-:Y:S01]  /*0280*/  UMOV UR4, 0x400 ;  /* 0x0000040000047882 */ /* 0x000fe20000000000 */
[----:B------:R-:W-:Y:S01]  /*0290*/  PRMT R27, R3, 0x6540, R26 ;  /* 0x00006540031b7816 */ /* 0x000fe2000000001a */
[----:B0-----:R-:W-:Y:S01]  /*02a0*/  UPRMT UR4, UR5, 0x654, UR4 ;  /* 0x0000065405047896 */ /* 0x001fe20008000004 */
[----:B--2---:R-:W-:-:S06]  /*02b0*/  FADD R7, R7, 9.9999997473787516356e-06 ;  /* 0x3727c5ac07077421 */ /* 0x004fcc0000000000 */
[----:B------:R-:W0:Y:S01]  /*02c0*/  MUFU.SQRT R7, R7 ;  /* 0x0000000700077308 */ /* 0x000e220000002000 */
[----:B------:R-:W-:Y:S01]  /*02d0*/  FADD R4, R4, 9.9999997473787516356e-06 ;  /* 0x3727c5ac04047421 */ /* 0x000fe20000000000 */
[----:B------:R-:W-:Y:S01]  /*02e0*/  FADD R5, R5, 9.9999997473787516356e-06 ;  /* 0x3727c5ac05057421 */ /* 0x000fe20000000000 */
[----:B------:R-:W-:-:S05]  /*02f0*/  FADD R6, R6, 9.9999997473787516356e-06 ;  /* 0x3727c5ac06067421 */ /* 0x000fca0000000000 */
[----:B------:R-:W1:Y:S08]  /*0300*/  MUFU.SQRT R4, R4 ;  /* 0x0000000400047308 */ /* 0x000e700000002000 */
[----:B------:R-:W2:Y:S01]  /*0310*/  MUFU.SQRT R5, R5 ;  /* 0x0000000500057308 */ /* 0x000ea20000002000 */
[C---:B0-----:R-:W-:Y:S02]  /*0320*/  FSETP.GT.AND P6, PT, R7.reuse, 8.50705917302346158658e+37, PT ;  /* 0x7e8000000700780b */ /* 0x041fe40003fc4000 */
[----:B------:R-:W-:-:S05]  /*0330*/  FSETP.GEU.AND P3, PT, R7, 1.175494350822287508e-38, PT ;  /* 0x008000000700780b */ /* 0x000fca0003f6e000 */
[----:B------:R-:W0:Y:S01]  /*0340*/  MUFU.SQRT R6, R6 ;  /* 0x0000000600067308 */ /* 0x000e220000002000 */
[----:B---3--:R-:W-:Y:S01]  /*0350*/  FADD R9, -R13, R9 ;  /* 0x000000090d097221 */ /* 0x008fe20000000100 */
[----:B------:R-:W-:Y:S02]  /*0360*/  IMAD.MOV.U32 R13, RZ, RZ, 0x3e800000 ;  /* 0x3e800000ff0d7424 */ /* 0x000fe400078e00ff */
[----:B------:R-:W-:Y:S01]  /*0370*/  FADD R10, -R14, R10 ;  /* 0x0000000a0e0a7221 */ /* 0x000fe20000000100 */
[C---:B-1----:R-:W-:Y:S01]  /*0380*/  FSETP.GT.AND P1, PT, R4.reuse, 8.50705917302346158658e+37, PT ;  /* 0x7e8000000400780b */ /* 0x042fe20003f24000 */
[----:B------:R-:W-:Y:S01]  /*0390*/  @P6 FMUL R7, R7, 0.25 ;  /* 0x3e80000007076820 */ /* 0x000fe20000400000 */
[----:B------:R-:W-:Y:S02]  /*03a0*/  FSEL R14, R13, 1, P6 ;  /* 0x3f8000000d0e7808 */ /* 0x000fe40003000000 */
[----:B--2---:R-:W-:Y:S01]  /*03b0*/  FSETP.GT.AND P4, PT, R5, 8.50705917302346158658e+37, PT ;  /* 0x7e8000000500780b */ /* 0x004fe20003f84000 */
[----:B------:R-:W-:Y:S01]  /*03c0*/  @!P3 FMUL R7, R7, 16777216 ;  /* 0x4b8000000707b820 */ /* 0x000fe20000400000 */
[----:B------:R-:W-:Y:S01]  /*03d0*/  FSETP.GEU.AND P2, PT, R4, 1.175494350822287508e-38, PT ;  /* 0x008000000400780b */ /* 0x000fe20003f4e000 */
[----:B------:R-:W-:Y:S01]  /*03e0*/  @!P3 FMUL R14, R14, 16777216 ;  /* 0x4b8000000e0eb820 */ /* 0x000fe20000400000 */
[----:B0-----:R-:W-:-:S02]  /*03f0*/  FSETP.GT.AND P6, PT, R6, 8.50705917302346158658e+37, PT ;  /* 0x7e8000000600780b */ /* 0x001fc40003fc4000 */
[C---:B------:R-:W-:Y:S02]  /*0400*/  FSETP.GEU.AND P5, PT, R5.reuse, 1.175494350822287508e-38, PT ;  /* 0x008000000500780b */ /* 0x040fe40003fae000 */
[----:B------:R-:W-:Y:S01]  /*0410*/  FSETP.GEU.AND P3, PT, R6, 1.175494350822287508e-38, PT ;  /* 0x008000000600780b */ /* 0x000fe20003f6e000 */
[----:B------:R-:W-:Y:S01]  /*0420*/  @P1 FMUL R4, R4, 0.25 ;  /* 0x3e80000004041820 */ /* 0x000fe20000400000 */
[----:B------:R-:W0:Y:S03]  /*0430*/  MUFU.RCP R7, R7 ;  /* 0x0000000700077308 */ /* 0x000e260000001000 */
[----:B------:R-:W-:Y:S02]  /*0440*/  @P4 FMUL R5, R5, 0.25 ;  /* 0x3e80000005054820 */ /* 0x000fe40000400000 */
[----:B------:R-:W-:Y:S02]  /*0450*/  @!P2 FMUL R4, R4, 16777216 ;  /* 0x4b8000000404a820 */ /* 0x000fe40000400000 */
[----:B------:R-:W-:-:S02]  /*0460*/  @P6 FMUL R6, R6, 0.25 ;  /* 0x3e80000006066820 */ /* 0x000fc40000400000 */
[----:B------:R-:W-:Y:S02]  /*0470*/  @!P5 FMUL R5, R5, 16777216 ;  /* 0x4b8000000505d820 */ /* 0x000fe40000400000 */
[----:B------:R-:W-:Y:S01]  /*0480*/  @!P3 FMUL R6, R6, 16777216 ;  /* 0x4b8000000606b820 */ /* 0x000fe20000400000 */
[----:B------:R-:W1:Y:S01]  /*0490*/  MUFU.RCP R4, R4 ;  /* 0x0000000400047308 */ /* 0x000e620000001000 */
[----:B------:R-:W-:Y:S01]  /*04a0*/  FADD R8, -R12, R8 ;  /* 0x000000080c087221 */ /* 0x000fe20000000100 */
[----:B------:R-:W-:Y:S01]  /*04b0*/  FSEL R12, R13, 1, P4 ;  /* 0x3f8000000d0c7808 */ /* 0x000fe20002000000 */
[----:B0-----:R-:W-:-:S05]  /*04c0*/  FMUL R14, R7, R14 ;  /* 0x0000000e070e7220 */ /* 0x001fca0000400000 */
[----:B------:R-:W0:Y:S01]  /*04d0*/  MUFU.RCP R5, R5 ;  /* 0x0000000500057308 */ /* 0x000e220000001000 */
[----:B------:R-:W-:-:S07]  /*04e0*/  FSEL R7, R13, 1, P1 ;  /* 0x3f8000000d077808 */ /* 0x000fce0000800000 */
[----:B------:R-:W2:Y:S01]  /*04f0*/  MUFU.RCP R6, R6 ;  /* 0x0000000600067308 */ /* 0x000ea20000001000 */
[----:B------:R-:W-:Y:S01]  /*0500*/  FSEL R13, R13, 1, P6 ;  /* 0x3f8000000d0d7808 */ /* 0x000fe20003000000 */
[----:B------:R-:W-:Y:S01]  /*0510*/  @!P2 FMUL R7, R7, 16777216 ;  /* 0x4b8000000707a820 */ /* 0x000fe20000400000 */
[----:B------:R-:W-:-:S03]  /*0520*/  @!P5 FMUL R12, R12, 16777216 ;  /* 0x4b8000000c0cd820 */ /* 0x000fc60000400000 */
[----:B------:R-:W-:Y:S01]  /*0530*/  @!P3 FMUL R13, R13, 16777216 ;  /* 0x4b8000000d0db820 */ /* 0x000fe20000400000 */
[----:B-1----:R-:W-:Y:S01]  /*0540*/  FMUL R7, R4, R7 ;  /* 0x0000000704077220 */ /* 0x002fe20000400000 */
[----:B0-----:R-:W-:Y:S01]  /*0550*/  FMUL R12, R5, R12 ;  /* 0x0000000c050c7220 */ /* 0x001fe20000400000 */
[----:B------:R-:W-:Y:S02]  /*0560*/  FADD R11, -R15, R11 ;  /* 0x0000000b0f0b7221 */ /* 0x000fe40000000100 */
[----:B------:R-:W-:Y:S01]  /*0570*/  FMUL R7, R7, R8 ;  /* 0x0000000807077220 */ /* 0x000fe20000400000 */
[----:B------:R-:W-:Y:S01]  /*0580*/  FMUL R12, R12, R9 ;  /* 0x000000090c0c7220 */ /* 0x000fe20000400000 */
[----:B--2---:R-:W-:Y:S01]  /*0590*/  FMUL R13, R6, R13 ;  /* 0x0000000d060d7220 */ /* 0x004fe20000400000 */
[----:B------:R-:W-:Y:S01]  /*05a0*/  FMUL R14, R14, R11 ;  /* 0x0000000b0e0e7220 */ /* 0x000fe20000400000 */
[----:B------:R-:W-:Y:S02]  /*05b0*/  IMAD.SHL.U32 R15, R26, 0x100, RZ ;  /* 0x000001001a0f7824 */ /* 0x000fe400078e00ff */
[----:B----4-:R-:W-:Y:S01]  /*05c0*/  FFMA R7, R16, R7, R20 ;  /* 0x0000000710077223 */ /* 0x010fe20000000014 */
[----:B------:R-:W-:Y:S01]  /*05d0*/  FMUL R13, R13, R10 ;  /* 0x0000000a0d0d7220 */ /* 0x000fe20000400000 */
[----:B------:R-:W-:Y:S01]  /*05e0*/  FFMA R12, R17, R12, R21 ;  /* 0x0000000c110c7223 */ /* 0x000fe20000000015 */
[----:B------:R-:W-:Y:S01]  /*05f0*/  FFMA R14, R19, R14, R23 ;  /* 0x0000000e130e7223 */ /* 0x000fe20000000017 */
[----:B------:R-:W-:-:S02]  /*0600*/  IMAD.SHL.U32 R5, R25, 0x10, RZ ;  /* 0x0000001019057824 */ /* 0x000fc400078e00ff */
[----:B------:R-:W-:Y:S01]  /*0610*/  FFMA R13, R18, R13, R22 ;  /* 0x0000000d120d7223 */ /* 0x000fe20000000016 */
[----:B------:R-:W-:Y:S01]  /*0620*/  LEA R26, R26, UR4, 0x4 ;  /* 0x000000041a1a7c11 */ /* 0x000fe2000f8e20ff */
[----:B------:R-:W0:Y:S01]  /*0630*/  LDC.64 R8, c[0x0][0x238] ;  /* 0x00008e00ff087b82 */ /* 0x000e220000000a00 */
[----:B------:R-:W-:Y:S02]  /*0640*/  LEA.HI R28, R15, UR4, RZ, 0x1c ;  /* 0x000000040f1c7c11 */ /* 0x000fe4000f8fe0ff */
[----:B------:R-:W-:Y:S02]  /*0650*/  FSETP.GEU.AND P1, PT, R7, RZ, PT ;  /* 0x000000ff0700720b */ /* 0x000fe40003f2e000 */
[----:B------:R-:W-:Y:S02]  /*0660*/  FSETP.GEU.AND P2, PT, R12, RZ, PT ;  /* 0x000000ff0c00720b */ /* 0x000fe40003f4e000 */
[----:B------:R-:W-:Y:S02]  /*0670*/  FSETP.GEU.AND P3, PT, R13, RZ, PT ;  /* 0x000000ff0d00720b */ /* 0x000fe40003f6e000 */
[----:B------:R-:W-:Y:S01]  /*0680*/  FSETP.GEU.AND P4, PT, R14, RZ, PT ;  /* 0x000000ff0e00720b */ /* 0x000fe20003f8e000 */
[----:B------:R-:W-:Y:S01]  /*0690*/  IMAD R3, R27, 0x4, R26 ;  /* 0x000000041b037824 */ /* 0x000fe200078e021a */
[----:B------:R-:W-:Y:S01]  /*06a0*/  FSEL R18, R7, RZ, P1 ;  /* 0x000000ff07127208 */ /* 0x000fe20000800000 */
[----:B------:R-:W-:Y:S01]  /*06b0*/  IMAD R15, R27, 0x4, R28 ;  /* 0x000000041b0f7824 */ /* 0x000fe200078e021c */
[----:B------:R-:W-:-:S02]  /*06c0*/  FSEL R16, R12, RZ, P2 ;  /* 0x000000ff0c107208 */ /* 0x000fc40001000000 */
[----:B------:R-:W-:Y:S02]  /*06d0*/  FSEL R12, R13, RZ, P3 ;  /* 0x000000ff0d0c7208 */ /* 0x000fe40001800000 */
[----:B------:R-:W-:Y:S01]  /*06e0*/  FSEL R14, R14, RZ, P4 ;  /* 0x000000ff0e0e7208 */ /* 0x000fe20002000000 */
[----:B------:R1:W-:Y:S04]  /*06f0*/  STS [R3], R18 ;  /* 0x0000001203007388 */ /* 0x0003e80000000800 */
[----:B------:R-:W-:Y:S04]  /*0700*/  STS [R15+0x104], R16 ;  /* 0x000104100f007388 */ /* 0x000fe80000000800 */
[----:B------:R-:W-:Y:S04]  /*0710*/  STS [R15+0x208], R12 ;  /* 0x0002080c0f007388 */ /* 0x000fe80000000800 */
[----:B------:R-:W-:Y:S01]  /*0720*/  STS [R15+0x30c], R14 ;  /* 0x00030c0e0f007388 */ /* 0x000fe20000000800 */
[----:B------:R-:W-:-:S02]  /*0730*/  SHF.R.U32.HI R4, RZ, 0x2, R25 ;  /* 0x00000002ff047819 */ /* 0x000fc40000011619 */
[----:B------:R-:W-:Y:S02]  /*0740*/  LOP3.LUT R5, R5, 0x7f0, RZ, 0xc0, !PT ;  /* 0x000007f005057812 */ /* 0x000fe400078ec0ff */
[----:B------:R-:W-:-:S04]  /*0750*/  LOP3.LUT R4, R4, 0x1c, RZ, 0xc0, !PT ;  /* 0x0000001c04047812 */ /* 0x000fc800078ec0ff */
[----:B------:R-:W-:Y:S01]  /*0760*/  IADD3 R10, R5, UR4, R4 ;  /* 0x00000004050a7c10 */ /* 0x000fe2000fffe004 */
[----:B------:R-:W-:Y:S01]  /*0770*/  BAR.SYNC.DEFER_BLOCKING 0x0 ;  /* 0x0000000000007b1d */ /* 0x000fe20000010000 */
[----:B------:R-:W-:Y:S01]  /*0780*/  SHF.R.U32.HI R11, RZ, 0x4, R25 ;  /* 0x00000004ff0b7819 */ /* 0x000fe20000011619 */
[----:B------:R-:W-:Y:S01]  /*0790*/  IMAD.SHL.U32 R25, R25, 0x4, RZ ;  /* 0x0000000419197824 */ /* 0x000fe200078e00ff */
[----:B------:R-:W-:Y:S02]  /*07a0*/  FSETP.GTU.AND P2, PT, R18, RZ, PT ;  /* 0x000000ff1200720b */ /* 0x000fe40003f4c000 */
[----:B------:R-:W-:Y:S01]  /*07b0*/  FSETP.GTU.AND P3, PT, R16, RZ, PT ;  /* 0x000000ff1000720b */ /* 0x000fe20003f6c000 */
[----:B------:R-:W-:Y:S01]  /*07c0*/  ULDC.64 UR4, c[0x0][0x240] ;  /* 0x0000900000047ab9 */ /* 0x000fe20000000a00 */
[----:B------:R-:W-:Y:S04]  /*07d0*/  LDS R4, [R10] ;  /* 0x000000000a047984 */ /* 0x000fe80000000800 */
[----:B------:R-:W-:Y:S04]  /*07e0*/  LDS R5, [R10+0x4] ;  /* 0x000004000a057984 */ /* 0x000fe80000000800 */
[----:B------:R-:W-:Y:S04]  /*07f0*/  LDS R6, [R10+0x8] ;  /* 0x000008000a067984 */ /* 0x000fe80000000800 */
[----:B------:R2:W3:Y:S01]  /*0800*/  LDS R7, [R10+0xc] ;  /* 0x00000c000a077984 */ /* 0x0004e20000000800 */
[----:B-1----:R-:W-:-:S02]  /*0810*/  SGXT.U32 R3, R11, 0x3 ;  /* 0x000000030b03781a */ /* 0x002fc40000000000 */
[----:B------:R-:W-:Y:S02]  /*0820*/  LOP3.LUT R25, R0, 0x3c, R25, 0xf8, !PT ;  /* 0x0000003c00197812 */ /* 0x000fe400078ef819 */
[----:B------:R-:W-:Y:S02]  /*0830*/  LOP3.LUT R24, R24, R3, RZ, 0xfc, !PT ;  /* 0x0000000318187212 */ /* 0x000fe400078efcff */
[----:B------:R-:W-:Y:S02]  /*0840*/  FSETP.GTU.AND P4, PT, R12, RZ, PT ;  /* 0x000000ff0c00720b */ /* 0x000fe40003f8c000 */
[----:B------:R-:W-:Y:S02]  /*0850*/  FSETP.GTU.AND P5, PT, R14, RZ, PT ;  /* 0x000000ff0e00720b */ /* 0x000fe40003fac000 */
[----:B------:R-:W-:Y:S01]  /*0860*/  ISETP.GE.AND P1, PT, R25, 0x40, PT ;  /* 0x000000401900780c */ /* 0x000fe20003f26270 */
[----:B------:R-:W-:Y:S01]  /*0870*/  IMAD R25, R24, 0x40, R25 ;  /* 0x0000004018197824 */ /* 0x000fe200078e0219 */
[----:B------:R-:W-:-:S02]  /*0880*/  SEL R11, RZ, 0x1, P2 ;  /* 0x00000001ff0b7807 */ /* 0x000fc40001000000 */
[----:B--2---:R-:W-:Y:S02]  /*0890*/  SEL R10, RZ, 0x1, P3 ;  /* 0x00000001ff0a7807 */ /* 0x004fe40001800000 */
[----:B------:R-:W-:Y:S02]  /*08a0*/  SEL R3, RZ, 0x1, P4 ;  /* 0x00000001ff037807 */ /* 0x000fe40002000000 */
[----:B------:R-:W-:Y:S01]  /*08b0*/  SEL R0, RZ, 0x1, P5 ;  /* 0x00000001ff007807 */ /* 0x000fe20002800000 */
[----:B0-----:R-:W-:Y:S01]  /*08c0*/  IMAD.WIDE R8, R25, 0x4, R8 ;  /* 0x0000000419087825 */ /* 0x001fe200078e0208 */
[----:B------:R-:W-:Y:S02]  /*08d0*/  PRMT R11, R11, 0x3340, R10 ;  /* 0x000033400b0b7816 */ /* 0x000fe4000000000a */
[----:B------:R-:W-:Y:S02]  /*08e0*/  PRMT R0, R3, 0x3340, R0 ;  /* 0x0000334003007816 */ /* 0x000fe40000000000 */
[----:B------:R-:W-:-:S02]  /*08f0*/  IADD3 R10, P2, R2, UR4, RZ ;  /* 0x00000004020a7c10 */ /* 0x000fc4000ff5e0ff */
[----:B------:R-:W-:Y:S02]  /*0900*/  PRMT R3, R11, 0x5410, R0 ;  /* 0x000054100b037816 */ /* 0x000fe40000000000 */
[----:B------:R-:W-:Y:S01]  /*0910*/  LEA.HI.X.SX32 R11, R2, UR5, 0x1, P2 ;  /* 0x00000005020b7c11 */ /* 0x000fe200090f0eff */
[----:B---3--:R0:W-:Y:S02]  /*0920*/  @!P1 STG.E.128 desc[UR6][R8.64], R4 ;  /* 0x0000000408009986 */ /* 0x0081e4000c101d06 */
[----:B0-----:R-:W-:Y:S06]  /*0930*/  @P0 EXIT ;  /* 0x000000000000094d */ /* 0x001fec0003800000 */
[----:B------:R-:W-:Y:S01]  /*0940*/  STG.E desc[UR6][R10.64], R3 ;  /* 0x000000030a007986 */ /* 0x000fe2000c101906 */
[----:B------:R-:W-:Y:S05]  /*0950*/  EXIT ;  /* 0x000000000000794d */ /* 0x000fea0003800000 */
.L_x_0:
[----:B------:R-:W-:-:S00]  /*0960*/  BRA `(.L_x_0) ;  /* 0xfffffffc00fc7947 */ /* 0x000fc0000383ffff */
[----:B------:R-:W-:-:S00]  /*0970*/  NOP ;  /* 0x0000000000007918 */ /* 0x000fc00000000000 */
        /* <DEDUP_REMOVED lines=8> */
.L_x_1:


//--------------------- .nv.global.init           --------------------------
	.section	.nv.global.init,"aw",@progbits
.nv.global.init:
	.type		_$_str,@object
	.size		_$_str,(_$_str_$_2 - _$_str)
_$_str:
        /*0000*/ 	.byte	0x5f, 0x5f, 0x43, 0x55, 0x44, 0x41, 0x5f, 0x46, 0x54, 0x5a, 0x00
	.type		_$_str_$_2,@object
	.size		_$_str_$_2,(.L_1 - _$_str_$_2)
_$_str_$_2:
        /*000b*/ 	.byte	0x5f, 0x5f, 0x43, 0x55, 0x44, 0x41, 0x5f, 0x50, 0x52, 0x45, 0x43, 0x5f, 0x53, 0x51, 0x52, 0x54
        /*001b*/ 	.byte	0x00
.L_1:


//--------------------- .nv.shared.triton_poi_fused__native_batch_norm_legit_no_training_relu_threshold_backward_3 --------------------------
	.section	.nv.shared.triton_poi_fused__native_batch_norm_legit_no_training_relu_threshold_backward_3,"aw",@nobits
	.sectionflags	@""
	.align	16
	.zero		1024


//--------------------- .nv.constant0.triton_poi_fused__native_batch_norm_legit_no_training_relu_threshold_backward_3 --------------------------
	.section	.nv.constant0.triton_poi_fused__native_batch_norm_legit_no_training_relu_threshold_backward_3,"a",@progbits
	.sectionflags	@""
	.align	4
.nv.constant0.triton_poi_fused__native_batch_norm_legit_no_training_relu_threshold_backward_3:
	.zero		592
